//
// Generated by NVIDIA NVVM Compiler
//
// Compiler Build ID: CL-36424714
// Cuda compilation tools, release 13.0, V13.0.88
// Based on NVVM 20.0.0
//

.version 9.0
.target sm_100
.address_size 64

	// .globl	_Z29tensor_max_elementwise_kernelPfS_S_
.global .align 4 .b8 self[256];
.global .align 4 .b8 other[256];
.global .align 4 .b8 result[256];

.visible .entry _Z29tensor_max_elementwise_kernelPfS_S_(
	.param .u64 .ptr .align 1 _Z29tensor_max_elementwise_kernelPfS_S__param_0,
	.param .u64 .ptr .align 1 _Z29tensor_max_elementwise_kernelPfS_S__param_1,
	.param .u64 .ptr .align 1 _Z29tensor_max_elementwise_kernelPfS_S__param_2
)
{
	.reg .pred 	%p<4>;
	.reg .b32 	%r<11>;
	.reg .b32 	%f<4>;
	.reg .b64 	%rd<22>;

	ld.param.u64 	%rd1, [_Z29tensor_max_elementwise_kernelPfS_S__param_0];
	ld.param.u64 	%rd2, [_Z29tensor_max_elementwise_kernelPfS_S__param_1];
	ld.param.u64 	%rd3, [_Z29tensor_max_elementwise_kernelPfS_S__param_2];
	mov.u32 	%r3, %tid.y;
	mov.u32 	%r4, %ctaid.y;
	mov.u32 	%r5, %ntid.y;
	mad.lo.s32 	%r1, %r4, %r5, %r3;
	mov.u32 	%r6, %tid.x;
	mov.u32 	%r7, %ctaid.x;
	mov.u32 	%r8, %ntid.x;
	mad.lo.s32 	%r2, %r7, %r8, %r6;
	setp.gt.u32 	%p1, %r1, 7;
	setp.gt.s32 	%p2, %r2, 7;
	or.pred  	%p3, %p1, %p2;
	@%p3 bra 	$L__BB0_2;
	cvta.to.global.u64 	%rd4, %rd1;
	cvta.to.global.u64 	%rd5, %rd2;
	cvta.to.global.u64 	%rd6, %rd3;
	shl.b32 	%r9, %r1, 3;
	add.s32 	%r10, %r9, %r2;
	mul.wide.s32 	%rd7, %r10, 4;
	add.s64 	%rd8, %rd4, %rd7;
	ld.global.f32 	%f1, [%rd8];
	mul.wide.u32 	%rd9, %r1, 32;
	mov.u64 	%rd10, self;
	add.s64 	%rd11, %rd10, %rd9;
	mul.wide.s32 	%rd12, %r2, 4;
	add.s64 	%rd13, %rd11, %rd12;
	st.global.f32 	[%rd13], %f1;
	add.s64 	%rd14, %rd5, %rd7;
	ld.global.f32 	%f2, [%rd14];
	mov.u64 	%rd15, other;
	add.s64 	%rd16, %rd15, %rd9;
	add.s64 	%rd17, %rd16, %rd12;
	st.global.f32 	[%rd17], %f2;
	max.f32 	%f3, %f1, %f2;
	mov.u64 	%rd18, result;
	add.s64 	%rd19, %rd18, %rd9;
	add.s64 	%rd20, %rd19, %rd12;
	st.global.f32 	[%rd20], %f3;
	add.s64 	%rd21, %rd6, %rd7;
	st.global.f32 	[%rd21], %f3;
$L__BB0_2:
	ret;

}


// ===== COMPILED SASS (sm_100) =====

	.target	sm_100

	.elftype	@"ET_EXEC"


//--------------------- .note.nv.tkinfo           --------------------------
	.section	.note.nv.tkinfo,"",@"SHT_NOTE"
	.sectionflags	@"SHF_NOTE_NV_TKINFO"
	.tkinfo
        /*0018*/ 	.word	0x00000002
        /*0030*/ 	.string	""
        /*0030*/ 	.string	"ptxas"
        /*0030*/ 	.string	"Cuda compilation tools, release 13.0, V13.0.88"
        /*0030*/ 	.string	"Build cuda_13.0.r13.0/compiler.36424714_0"
        /*0030*/ 	.string	"-arch sm_100 -m 64 "



//--------------------- .note.nv.cuinfo           --------------------------
	.section	.note.nv.cuinfo,"",@"SHT_NOTE"
	.sectionflags	@"SHF_NOTE_NV_CUINFO"
        /*0018*/ 	.short	0x0002
        /*001a*/ 	.short	0x0064
        /*001c*/ 	.short	0x0082
	.zero		2


//--------------------- .nv.info                  --------------------------
	.section	.nv.info,"",@"SHT_CUDA_INFO"
	.align	4


	//----- nvinfo : EIATTR_REGCOUNT
	.align		4
        /*0000*/ 	.byte	0x04, 0x2f
        /*0002*/ 	.short	(.L_4 - .L_3)
	.align		4
.L_3:
        /*0004*/ 	.word	index@(_Z29tensor_max_elementwise_kernelPfS_S_)
        /*0008*/ 	.word	0x00000014


	//----- nvinfo : EIATTR_FRAME_SIZE
	.align		4
.L_4:
        /*000c*/ 	.byte	0x04, 0x11
        /*000e*/ 	.short	(.L_6 - .L_5)
	.align		4
.L_5:
        /*0010*/ 	.word	index@(_Z29tensor_max_elementwise_kernelPfS_S_)
        /*0014*/ 	.word	0x00000000


	//----- nvinfo : EIATTR_MIN_STACK_SIZE
	.align		4
.L_6:
        /*0018*/ 	.byte	0x04, 0x12
        /*001a*/ 	.short	(.L_8 - .L_7)
	.align		4
.L_7:
        /*001c*/ 	.word	index@(_Z29tensor_max_elementwise_kernelPfS_S_)
        /*0020*/ 	.word	0x00000000
.L_8:


//--------------------- .nv.compat                --------------------------
	.section	.nv.compat,"",@"SHT_CUDA_COMPAT_INFO"
	.align	4
        /*0000*/ 	.byte	0x02, 0x09, 0x00, 0x00, 0x02, 0x02, 0x01, 0x00, 0x02, 0x05, 0x05, 0x00, 0x03, 0x07, 0x01, 0x01
        /*0010*/ 	.byte	0x02, 0x03, 0x00, 0x00, 0x02, 0x06, 0x01, 0x00, 0x04, 0x0b, 0x08, 0x00, 0x09, 0x00, 0x00, 0x00
        /*0020*/ 	.byte	0x00, 0x00, 0x00, 0x00


//--------------------- .nv.info._Z29tensor_max_elementwise_kernelPfS_S_ --------------------------
	.section	.nv.info._Z29tensor_max_elementwise_kernelPfS_S_,"",@"SHT_CUDA_INFO"
	.sectionflags	@""
	.align	4


	//----- nvinfo : EIATTR_CUDA_API_VERSION
	.align		4
        /*0000*/ 	.byte	0x04, 0x37
        /*0002*/ 	.short	(.L_10 - .L_9)
.L_9:
        /*0004*/ 	.word	0x00000082


	//----- nvinfo : EIATTR_KPARAM_INFO
	.align		4
.L_10:
        /*0008*/ 	.byte	0x04, 0x17
        /*000a*/ 	.short	(.L_12 - .L_11)
.L_11:
        /*000c*/ 	.word	0x00000000
        /*0010*/ 	.short	0x0002
        /*0012*/ 	.short	0x0010
        /*0014*/ 	.byte	0x00, 0xf5, 0x21, 0x00


	//----- nvinfo : EIATTR_KPARAM_INFO
	.align		4
.L_12:
        /*0018*/ 	.byte	0x04, 0x17
        /*001a*/ 	.short	(.L_14 - .L_13)
.L_13:
        /*001c*/ 	.word	0x00000000
        /*0020*/ 	.short	0x0001
        /*0022*/ 	.short	0x0008
        /*0024*/ 	.byte	0x00, 0xf5, 0x21, 0x00


	//----- nvinfo : EIATTR_KPARAM_INFO
	.align		4
.L_14:
        /*0028*/ 	.byte	0x04, 0x17
        /*002a*/ 	.short	(.L_16 - .L_15)
.L_15:
        /*002c*/ 	.word	0x00000000
        /*0030*/ 	.short	0x0000
        /*0032*/ 	.short	0x0000
        /*0034*/ 	.byte	0x00, 0xf5, 0x21, 0x00


	//----- nvinfo : EIATTR_SPARSE_MMA_MASK
	.align		4
.L_16:
        /*0038*/ 	.byte	0x03, 0x50
        /*003a*/ 	.short	0x0000


	//----- nvinfo : EIATTR_MAXREG_COUNT
	.align		4
        /*003c*/ 	.byte	0x03, 0x1b
        /*003e*/ 	.short	0x00ff


	//----- nvinfo : EIATTR_MERCURY_ISA_VERSION
	.align		4
        /*0040*/ 	.byte	0x03, 0x5f
        /*0042*/ 	.short	0x0101


	//----- nvinfo : EIATTR_VRC_CTA_INIT_COUNT
	.align		4
        /*0044*/ 	.byte	0x02, 0x4a
	.zero		1
	.zero		1


	//----- nvinfo : EIATTR_EXIT_INSTR_OFFSETS
	.align		4
        /*0048*/ 	.byte	0x04, 0x1c
        /*004a*/ 	.short	(.L_18 - .L_17)


	//   ....[0]....
.L_17:
        /*004c*/ 	.word	0x000000b0


	//   ....[1]....
        /*0050*/ 	.word	0x00000240


	//----- nvinfo : EIATTR_CBANK_PARAM_SIZE
	.align		4
.L_18:
        /*0054*/ 	.byte	0x03, 0x19
        /*0056*/ 	.short	0x0018


	//----- nvinfo : EIATTR_PARAM_CBANK
	.align		4
        /*0058*/ 	.byte	0x04, 0x0a
        /*005a*/ 	.short	(.L_20 - .L_19)
	.align		4
.L_19:
        /*005c*/ 	.word	index@(.nv.constant0._Z29tensor_max_elementwise_kernelPfS_S_)
        /*0060*/ 	.short	0x0380
        /*0062*/ 	.short	0x0018


	//----- nvinfo : EIATTR_SW_WAR
	.align		4
.L_20:
        /*0064*/ 	.byte	0x04, 0x36
        /*0066*/ 	.short	(.L_22 - .L_21)
.L_21:
        /*0068*/ 	.word	0x00000008
.L_22:


//--------------------- .nv.callgraph             --------------------------
	.section	.nv.callgraph,"",@"SHT_CUDA_CALLGRAPH"
	.align	4
	.sectionentsize	8
	.align		4
        /*0000*/ 	.word	0x00000000
	.align		4
        /*0004*/ 	.word	0xffffffff
	.align		4
        /*0008*/ 	.word	0x00000000
	.align		4
        /*000c*/ 	.word	0xfffffffe
	.align		4
        /*0010*/ 	.word	0x00000000
	.align		4
        /*0014*/ 	.word	0xfffffffd
	.align		4
        /*0018*/ 	.word	0x00000000
	.align		4
        /*001c*/ 	.word	0xfffffffc


//--------------------- .nv.constant4             --------------------------
	.section	.nv.constant4,"a",@progbits
	.align	8
	.align		8
.nv.constant4:
        /*0000*/ 	.dword	self
	.align		8
        /*0008*/ 	.dword	other
	.align		8
        /*0010*/ 	.dword	result


//--------------------- .text._Z29tensor_max_elementwise_kernelPfS_S_ --------------------------
	.section	.text._Z29tensor_max_elementwise_kernelPfS_S_,"ax",@progbits
	.align	128
        .global         _Z29tensor_max_elementwise_kernelPfS_S_
        .type           _Z29tensor_max_elementwise_kernelPfS_S_,@function
        .size           _Z29tensor_max_elementwise_kernelPfS_S_,(.L_x_1 - _Z29tensor_max_elementwise_kernelPfS_S_)
        .other          _Z29tensor_max_elementwise_kernelPfS_S_,@"STO_CUDA_ENTRY STV_DEFAULT"
_Z29tensor_max_elementwise_kernelPfS_S_:
.text._Z29tensor_max_elementwise_kernelPfS_S_:
[----:B------:R-:W-:Y:S01]  /*0000*/  LDC R1, c[0x0][0x37c] ;  /* 0x0000df00ff017b82 */ /* 0x000fe20000000800 */
[----:B------:R-:W0:Y:S07]  /*0010*/  S2R R2, SR_TID.X ;  /* 0x0000000000027919 */ /* 0x000e2e0000002100 */
[----:B------:R-:W1:Y:S01]  /*0020*/  LDC R0, c[0x0][0x364] ;  /* 0x0000d900ff007b82 */ /* 0x000e620000000800 */
[----:B------:R-:W1:Y:S07]  /*0030*/  S2R R3, SR_TID.Y ;  /* 0x0000000000037919 */ /* 0x000e6e0000002200 */
[----:B------:R-:W0:Y:S08]  /*0040*/  S2UR UR5, SR_CTAID.X ;  /* 0x00000000000579c3 */ /* 0x000e300000002500 */
[----:B------:R-:W0:Y:S08]  /*0050*/  LDC R5, c[0x0][0x360] ;  /* 0x0000d800ff057b82 */ /* 0x000e300000000800 */
[----:B------:R-:W1:Y:S01]  /*0060*/  S2UR UR4, SR_CTAID.Y ;  /* 0x00000000000479c3 */ /* 0x000e620000002600 */
[----:B0-----:R-:W-:-:S05]  /*0070*/  IMAD R2, R5, UR5, R2 ;  /* 0x0000000505027c24 */ /* 0x001fca000f8e0202 */
[----:B------:R-:W-:Y:S01]  /*0080*/  ISETP.GT.AND P0, PT, R2, 0x7, PT ;  /* 0x000000070200780c */ /* 0x000fe20003f04270 */
[----:B-1----:R-:W-:-:S05]  /*0090*/  IMAD R3, R0, UR4, R3 ;  /* 0x0000000400037c24 */ /* 0x002fca000f8e0203 */
[----:B------:R-:W-:-:S13]  /*00a0*/  ISETP.GT.U32.OR P0, PT, R3, 0x7, P0 ;  /* 0x000000070300780c */ /* 0x000fda0000704470 */
[----:B------:R-:W-:Y:S05]  /*00b0*/  @P0 EXIT ;  /* 0x000000000000094d */ /* 0x000fea0003800000 */
[----:B------:R-:W0:Y:S01]  /*00c0*/  LDC.64 R4, c[0x0][0x380] ;  /* 0x0000e000ff047b82 */ /* 0x000e220000000a00 */
[----:B------:R-:W1:Y:S01]  /*00d0*/  LDCU.64 UR4, c[0x0][0x358] ;  /* 0x00006b00ff0477ac */ /* 0x000e620008000a00 */
[----:B------:R-:W-:-:S06]  /*00e0*/  LEA R0, R3, R2, 0x3 ;  /* 0x0000000203007211 */ /* 0x000fcc00078e18ff */
[----:B------:R-:W2:Y:S08]  /*00f0*/  LDC.64 R6, c[0x4][RZ] ;  /* 0x01000000ff067b82 */ /* 0x000eb00000000a00 */
[----:B------:R-:W3:Y:S01]  /*0100*/  LDC.64 R8, c[0x0][0x388] ;  /* 0x0000e200ff087b82 */ /* 0x000ee20000000a00 */
[----:B0-----:R-:W-:-:S07]  /*0110*/  IMAD.WIDE R4, R0, 0x4, R4 ;  /* 0x0000000400047825 */ /* 0x001fce00078e0204 */
[----:B------:R-:W0:Y:S01]  /*0120*/  LDC.64 R10, c[0x4][0x8] ;  /* 0x01000200ff0a7b82 */ /* 0x000e220000000a00 */
[----:B-1----:R-:W4:Y:S01]  /*0130*/  LDG.E R17, desc[UR4][R4.64] ;  /* 0x0000000404117981 */ /* 0x002f22000c1e1900 */
[----:B--2---:R-:W-:-:S06]  /*0140*/  IMAD.WIDE.U32 R6, R3, 0x20, R6 ;  /* 0x0000002003067825 */ /* 0x004fcc00078e0006 */
[----:B------:R-:W1:Y:S01]  /*0150*/  LDC.64 R12, c[0x4][0x10] ;  /* 0x01000400ff0c7b82 */ /* 0x000e620000000a00 */
[----:B------:R-:W-:-:S07]  /*0160*/  IMAD.WIDE R6, R2, 0x4, R6 ;  /* 0x0000000402067825 */ /* 0x000fce00078e0206 */
[----:B------:R-:W2:Y:S01]  /*0170*/  LDC.64 R14, c[0x0][0x390] ;  /* 0x0000e400ff0e7b82 */ /* 0x000ea20000000a00 */
[----:B---3--:R-:W-:Y:S01]  /*0180*/  IMAD.WIDE R8, R0, 0x4, R8 ;  /* 0x0000000400087825 */ /* 0x008fe200078e0208 */
[----:B----4-:R-:W-:Y:S05]  /*0190*/  STG.E desc[UR4][R6.64], R17 ;  /* 0x0000001106007986 */ /* 0x010fea000c101904 */
[----:B------:R-:W3:Y:S01]  /*01a0*/  LDG.E R8, desc[UR4][R8.64] ;  /* 0x0000000408087981 */ /* 0x000ee2000c1e1900 */
[----:B0-----:R-:W-:-:S04]  /*01b0*/  IMAD.WIDE.U32 R4, R3, 0x20, R10 ;  /* 0x0000002003047825 */ /* 0x001fc800078e000a */
[----:B-1----:R-:W-:-:S04]  /*01c0*/  IMAD.WIDE.U32 R10, R3, 0x20, R12 ;  /* 0x00000020030a7825 */ /* 0x002fc800078e000c */
[----:B------:R-:W-:-:S04]  /*01d0*/  IMAD.WIDE R4, R2, 0x4, R4 ;  /* 0x0000000402047825 */ /* 0x000fc800078e0204 */
[----:B------:R-:W-:-:S04]  /*01e0*/  IMAD.WIDE R10, R2, 0x4, R10 ;  /* 0x00000004020a7825 */ /* 0x000fc800078e020a */
[----:B--2---:R-:W-:Y:S01]  /*01f0*/  IMAD.WIDE R2, R0, 0x4, R14 ;  /* 0x0000000400027825 */ /* 0x004fe200078e020e */
[----:B---3--:R-:W-:Y:S01]  /*0200*/  FMNMX R13, R17, R8, !PT ;  /* 0x00000008110d7209 */ /* 0x008fe20007800000 */
[----:B------:R-:W-:Y:S04]  /*0210*/  STG.E desc[UR4][R4.64], R8 ;  /* 0x0000000804007986 */ /* 0x000fe8000c101904 */
[----:B------:R-:W-:Y:S04]  /*0220*/  STG.E desc[UR4][R10.64], R13 ;  /* 0x0000000d0a007986 */ /* 0x000fe8000c101904 */
[----:B------:R-:W-:Y:S01]  /*0230*/  STG.E desc[UR4][R2.64], R13 ;  /* 0x0000000d02007986 */ /* 0x000fe2000c101904 */
[----:B------:R-:W-:Y:S05]  /*0240*/  EXIT ;  /* 0x000000000000794d */ /* 0x000fea0003800000 */
.L_x_0:
[----:B------:R-:W-:-:S00]  /*0250*/  BRA `(.L_x_0) ;  /* 0xfffffffc00fc7947 */ /* 0x000fc0000383ffff */
[----:B------:R-:W-:-:S00]  /*0260*/  NOP ;  /* 0x0000000000007918 */ /* 0x000fc00000000000 */
        /* <DEDUP_REMOVED lines=9> */
.L_x_1:


//--------------------- .nv.shared.reserved.0     --------------------------
	.section	.nv.shared.reserved.0,"aw",@nobits
	.weak		__nv_reservedSMEM_offset_0_alias
	.size		__nv_reservedSMEM_offset_0_alias, 0, 64
	.other		__nv_reservedSMEM_offset_0_alias,@"STO_CUDA_RESERVED_SHARED STV_DEFAULT"
__nv_reservedSMEM_offset_0_alias:
	.zero		0
	.zero		64


//--------------------- .nv.global                --------------------------
	.section	.nv.global,"aw",@nobits
	.align	4
.nv.global:
	.type		result,@object
	.size		result,(self - result)
result:
	.zero		256
	.type		self,@object
	.size		self,(other - self)
self:
	.zero		256
	.type		other,@object
	.size		other,(.L_1 - other)
other:
	.zero		256
.L_1:


//--------------------- .nv.constant0._Z29tensor_max_elementwise_kernelPfS_S_ --------------------------
	.section	.nv.constant0._Z29tensor_max_elementwise_kernelPfS_S_,"a",@progbits
	.sectionflags	@""
	.align	4
.nv.constant0._Z29tensor_max_elementwise_kernelPfS_S_:
	.zero		920


//--------------------- SYMBOLS --------------------------

	.type		.nv.reservedSmem.offset0,@object
	.size		.nv.reservedSmem.offset0,0x4
